//
// Generated by NVIDIA NVVM Compiler
//
// Compiler Build ID: CL-36424714
// Cuda compilation tools, release 13.0, V13.0.88
// Based on NVVM 20.0.0
//

.version 9.0
.target sm_100
.address_size 64

	// .globl	_Z23batched_gemm_fp16_tiledPK6__halfS1_PS_iiii
// _ZZ23batched_gemm_fp16_tiledPK6__halfS1_PS_iiiiE2As has been demoted
// _ZZ23batched_gemm_fp16_tiledPK6__halfS1_PS_iiiiE2Bs has been demoted

.visible .entry _Z23batched_gemm_fp16_tiledPK6__halfS1_PS_iiii(
	.param .u64 .ptr .align 1 _Z23batched_gemm_fp16_tiledPK6__halfS1_PS_iiii_param_0,
	.param .u64 .ptr .align 1 _Z23batched_gemm_fp16_tiledPK6__halfS1_PS_iiii_param_1,
	.param .u64 .ptr .align 1 _Z23batched_gemm_fp16_tiledPK6__halfS1_PS_iiii_param_2,
	.param .u32 _Z23batched_gemm_fp16_tiledPK6__halfS1_PS_iiii_param_3,
	.param .u32 _Z23batched_gemm_fp16_tiledPK6__halfS1_PS_iiii_param_4,
	.param .u32 _Z23batched_gemm_fp16_tiledPK6__halfS1_PS_iiii_param_5,
	.param .u32 _Z23batched_gemm_fp16_tiledPK6__halfS1_PS_iiii_param_6
)
{
	.reg .pred 	%p<13>;
	.reg .b16 	%rs<4>;
	.reg .b32 	%r<46>;
	.reg .b32 	%f<66>;
	.reg .b64 	%rd<13>;
	// demoted variable
	.shared .align 4 .b8 _ZZ23batched_gemm_fp16_tiledPK6__halfS1_PS_iiiiE2As[1024];
	// demoted variable
	.shared .align 4 .b8 _ZZ23batched_gemm_fp16_tiledPK6__halfS1_PS_iiiiE2Bs[1024];
	ld.param.u64 	%rd4, [_Z23batched_gemm_fp16_tiledPK6__halfS1_PS_iiii_param_0];
	ld.param.u64 	%rd5, [_Z23batched_gemm_fp16_tiledPK6__halfS1_PS_iiii_param_1];
	ld.param.u64 	%rd6, [_Z23batched_gemm_fp16_tiledPK6__halfS1_PS_iiii_param_2];
	ld.param.u32 	%r27, [_Z23batched_gemm_fp16_tiledPK6__halfS1_PS_iiii_param_3];
	ld.param.u32 	%r24, [_Z23batched_gemm_fp16_tiledPK6__halfS1_PS_iiii_param_4];
	ld.param.u32 	%r25, [_Z23batched_gemm_fp16_tiledPK6__halfS1_PS_iiii_param_5];
	ld.param.u32 	%r26, [_Z23batched_gemm_fp16_tiledPK6__halfS1_PS_iiii_param_6];
	mov.u32 	%r1, %ctaid.z;
	setp.ge.s32 	%p1, %r1, %r27;
	@%p1 bra 	$L__BB0_10;
	mov.u32 	%r28, %ctaid.y;
	shl.b32 	%r29, %r28, 4;
	mov.u32 	%r43, %tid.y;
	add.s32 	%r3, %r29, %r43;
	mov.u32 	%r30, %ctaid.x;
	shl.b32 	%r4, %r30, 4;
	mov.u32 	%r41, %tid.x;
	add.s32 	%r6, %r4, %r41;
	setp.lt.s32 	%p2, %r25, 1;
	mov.f32 	%f65, 0f00000000;
	@%p2 bra 	$L__BB0_8;
	shl.b32 	%r32, %r43, 6;
	mov.u32 	%r33, _ZZ23batched_gemm_fp16_tiledPK6__halfS1_PS_iiiiE2As;
	add.s32 	%r7, %r33, %r32;
	shl.b32 	%r34, %r41, 2;
	add.s32 	%r8, %r7, %r34;
	mad.lo.s32 	%r35, %r24, %r1, %r3;
	mov.u32 	%r36, _ZZ23batched_gemm_fp16_tiledPK6__halfS1_PS_iiiiE2Bs;
	add.s32 	%r10, %r36, %r34;
	add.s32 	%r9, %r10, %r32;
	mad.lo.s32 	%r37, %r25, %r1, %r43;
	mad.lo.s32 	%r38, %r26, %r37, %r41;
	add.s32 	%r44, %r38, %r4;
	shl.b32 	%r12, %r26, 4;
	mad.lo.s32 	%r42, %r35, %r25, %r41;
	cvta.to.global.u64 	%rd1, %rd4;
	cvta.to.global.u64 	%rd2, %rd5;
	mov.f32 	%f65, 0f00000000;
	mov.b32 	%r45, 0;
$L__BB0_3:
	setp.ge.s32 	%p3, %r3, %r24;
	mul.wide.s32 	%rd7, %r42, 2;
	add.s64 	%rd3, %rd1, %rd7;
	setp.ge.s32 	%p4, %r41, %r25;
	mov.f32 	%f63, 0f00000000;
	or.pred  	%p5, %p3, %p4;
	@%p5 bra 	$L__BB0_5;
	ld.global.nc.u16 	%rs1, [%rd3];
	// begin inline asm
	{  cvt.f32.f16 %f63, %rs1;}

	// end inline asm
$L__BB0_5:
	setp.ge.s32 	%p6, %r6, %r26;
	st.shared.f32 	[%r8], %f63;
	setp.ge.s32 	%p7, %r43, %r25;
	mov.f32 	%f64, 0f00000000;
	or.pred  	%p8, %p6, %p7;
	@%p8 bra 	$L__BB0_7;
	mul.wide.s32 	%rd8, %r44, 2;
	add.s64 	%rd9, %rd2, %rd8;
	ld.global.nc.u16 	%rs2, [%rd9];
	// begin inline asm
	{  cvt.f32.f16 %f64, %rs2;}

	// end inline asm
$L__BB0_7:
	st.shared.f32 	[%r9], %f64;
	bar.sync 	0;
	ld.shared.f32 	%f14, [%r7];
	ld.shared.f32 	%f15, [%r10];
	fma.rn.f32 	%f16, %f14, %f15, %f65;
	ld.shared.f32 	%f17, [%r7+4];
	ld.shared.f32 	%f18, [%r10+64];
	fma.rn.f32 	%f19, %f17, %f18, %f16;
	ld.shared.f32 	%f20, [%r7+8];
	ld.shared.f32 	%f21, [%r10+128];
	fma.rn.f32 	%f22, %f20, %f21, %f19;
	ld.shared.f32 	%f23, [%r7+12];
	ld.shared.f32 	%f24, [%r10+192];
	fma.rn.f32 	%f25, %f23, %f24, %f22;
	ld.shared.f32 	%f26, [%r7+16];
	ld.shared.f32 	%f27, [%r10+256];
	fma.rn.f32 	%f28, %f26, %f27, %f25;
	ld.shared.f32 	%f29, [%r7+20];
	ld.shared.f32 	%f30, [%r10+320];
	fma.rn.f32 	%f31, %f29, %f30, %f28;
	ld.shared.f32 	%f32, [%r7+24];
	ld.shared.f32 	%f33, [%r10+384];
	fma.rn.f32 	%f34, %f32, %f33, %f31;
	ld.shared.f32 	%f35, [%r7+28];
	ld.shared.f32 	%f36, [%r10+448];
	fma.rn.f32 	%f37, %f35, %f36, %f34;
	ld.shared.f32 	%f38, [%r7+32];
	ld.shared.f32 	%f39, [%r10+512];
	fma.rn.f32 	%f40, %f38, %f39, %f37;
	ld.shared.f32 	%f41, [%r7+36];
	ld.shared.f32 	%f42, [%r10+576];
	fma.rn.f32 	%f43, %f41, %f42, %f40;
	ld.shared.f32 	%f44, [%r7+40];
	ld.shared.f32 	%f45, [%r10+640];
	fma.rn.f32 	%f46, %f44, %f45, %f43;
	ld.shared.f32 	%f47, [%r7+44];
	ld.shared.f32 	%f48, [%r10+704];
	fma.rn.f32 	%f49, %f47, %f48, %f46;
	ld.shared.f32 	%f50, [%r7+48];
	ld.shared.f32 	%f51, [%r10+768];
	fma.rn.f32 	%f52, %f50, %f51, %f49;
	ld.shared.f32 	%f53, [%r7+52];
	ld.shared.f32 	%f54, [%r10+832];
	fma.rn.f32 	%f55, %f53, %f54, %f52;
	ld.shared.f32 	%f56, [%r7+56];
	ld.shared.f32 	%f57, [%r10+896];
	fma.rn.f32 	%f58, %f56, %f57, %f55;
	ld.shared.f32 	%f59, [%r7+60];
	ld.shared.f32 	%f60, [%r10+960];
	fma.rn.f32 	%f65, %f59, %f60, %f58;
	bar.sync 	0;
	add.s32 	%r45, %r45, 16;
	add.s32 	%r44, %r44, %r12;
	add.s32 	%r43, %r43, 16;
	add.s32 	%r42, %r42, 16;
	add.s32 	%r41, %r41, 16;
	setp.lt.s32 	%p9, %r45, %r25;
	@%p9 bra 	$L__BB0_3;
$L__BB0_8:
	setp.ge.s32 	%p10, %r3, %r24;
	setp.ge.s32 	%p11, %r6, %r26;
	or.pred  	%p12, %p10, %p11;
	@%p12 bra 	$L__BB0_10;
	mad.lo.s32 	%r39, %r24, %r1, %r3;
	mad.lo.s32 	%r40, %r39, %r26, %r6;
	// begin inline asm
	{  cvt.rn.f16.f32 %rs3, %f65;}

	// end inline asm
	cvta.to.global.u64 	%rd10, %rd6;
	mul.wide.s32 	%rd11, %r40, 2;
	add.s64 	%rd12, %rd10, %rd11;
	st.global.u16 	[%rd12], %rs3;
$L__BB0_10:
	ret;

}


// ===== COMPILED SASS (sm_100) =====

	.target	sm_100

	.elftype	@"ET_EXEC"


//--------------------- .note.nv.tkinfo           --------------------------
	.section	.note.nv.tkinfo,"",@"SHT_NOTE"
	.sectionflags	@"SHF_NOTE_NV_TKINFO"
	.tkinfo
        /*0018*/ 	.word	0x00000002
        /*0030*/ 	.string	""
        /*0030*/ 	.string	"ptxas"
        /*0030*/ 	.string	"Cuda compilation tools, release 13.0, V13.0.88"
        /*0030*/ 	.string	"Build cuda_13.0.r13.0/compiler.36424714_0"
        /*0030*/ 	.string	"-arch sm_100 -m 64 "



//--------------------- .note.nv.cuinfo           --------------------------
	.section	.note.nv.cuinfo,"",@"SHT_NOTE"
	.sectionflags	@"SHF_NOTE_NV_CUINFO"
        /*0018*/ 	.short	0x0002
        /*001a*/ 	.short	0x0064
        /*001c*/ 	.short	0x0082
	.zero		2


//--------------------- .nv.info                  --------------------------
	.section	.nv.info,"",@"SHT_CUDA_INFO"
	.align	4


	//----- nvinfo : EIATTR_REGCOUNT
	.align		4
        /*0000*/ 	.byte	0x04, 0x2f
        /*0002*/ 	.short	(.L_1 - .L_0)
	.align		4
.L_0:
        /*0004*/ 	.word	index@(_Z23batched_gemm_fp16_tiledPK6__halfS1_PS_iiii)
        /*0008*/ 	.word	0x00000020


	//----- nvinfo : EIATTR_FRAME_SIZE
	.align		4
.L_1:
        /*000c*/ 	.byte	0x04, 0x11
        /*000e*/ 	.short	(.L_3 - .L_2)
	.align		4
.L_2:
        /*0010*/ 	.word	index@(_Z23batched_gemm_fp16_tiledPK6__halfS1_PS_iiii)
        /*0014*/ 	.word	0x00000000


	//----- nvinfo : EIATTR_MIN_STACK_SIZE
	.align		4
.L_3:
        /*0018*/ 	.byte	0x04, 0x12
        /*001a*/ 	.short	(.L_5 - .L_4)
	.align		4
.L_4:
        /*001c*/ 	.word	index@(_Z23batched_gemm_fp16_tiledPK6__halfS1_PS_iiii)
        /*0020*/ 	.word	0x00000000
.L_5:


//--------------------- .nv.compat                --------------------------
	.section	.nv.compat,"",@"SHT_CUDA_COMPAT_INFO"
	.align	4
        /*0000*/ 	.byte	0x02, 0x09, 0x00, 0x00, 0x02, 0x02, 0x01, 0x00, 0x02, 0x05, 0x05, 0x00, 0x03, 0x07, 0x01, 0x01
        /*0010*/ 	.byte	0x02, 0x03, 0x00, 0x00, 0x02, 0x06, 0x01, 0x00, 0x04, 0x0b, 0x08, 0x00, 0x09, 0x00, 0x00, 0x00
        /*0020*/ 	.byte	0x00, 0x00, 0x00, 0x00


//--------------------- .nv.info._Z23batched_gemm_fp16_tiledPK6__halfS1_PS_iiii --------------------------
	.section	.nv.info._Z23batched_gemm_fp16_tiledPK6__halfS1_PS_iiii,"",@"SHT_CUDA_INFO"
	.sectionflags	@""
	.align	4


	//----- nvinfo : EIATTR_CUDA_API_VERSION
	.align		4
        /*0000*/ 	.byte	0x04, 0x37
        /*0002*/ 	.short	(.L_7 - .L_6)
.L_6:
        /*0004*/ 	.word	0x00000082


	//----- nvinfo : EIATTR_KPARAM_INFO
	.align		4
.L_7:
        /*0008*/ 	.byte	0x04, 0x17
        /*000a*/ 	.short	(.L_9 - .L_8)
.L_8:
        /*000c*/ 	.word	0x00000000
        /*0010*/ 	.short	0x0006
        /*0012*/ 	.short	0x0024
        /*0014*/ 	.byte	0x00, 0xf0, 0x11, 0x00


	//----- nvinfo : EIATTR_KPARAM_INFO
	.align		4
.L_9:
        /*0018*/ 	.byte	0x04, 0x17
        /*001a*/ 	.short	(.L_11 - .L_10)
.L_10:
        /*001c*/ 	.word	0x00000000
        /*0020*/ 	.short	0x0005
        /*0022*/ 	.short	0x0020
        /*0024*/ 	.byte	0x00, 0xf0, 0x11, 0x00


	//----- nvinfo : EIATTR_KPARAM_INFO
	.align		4
.L_11:
        /*0028*/ 	.byte	0x04, 0x17
        /*002a*/ 	.short	(.L_13 - .L_12)
.L_12:
        /*002c*/ 	.word	0x00000000
        /*0030*/ 	.short	0x0004
        /*0032*/ 	.short	0x001c
        /*0034*/ 	.byte	0x00, 0xf0, 0x11, 0x00


	//----- nvinfo : EIATTR_KPARAM_INFO
	.align		4
.L_13:
        /*0038*/ 	.byte	0x04, 0x17
        /*003a*/ 	.short	(.L_15 - .L_14)
.L_14:
        /*003c*/ 	.word	0x00000000
        /*0040*/ 	.short	0x0003
        /*0042*/ 	.short	0x0018
        /*0044*/ 	.byte	0x00, 0xf0, 0x11, 0x00


	//----- nvinfo : EIATTR_KPARAM_INFO
	.align		4
.L_15:
        /*0048*/ 	.byte	0x04, 0x17
        /*004a*/ 	.short	(.L_17 - .L_16)
.L_16:
        /*004c*/ 	.word	0x00000000
        /*0050*/ 	.short	0x0002
        /*0052*/ 	.short	0x0010
        /*0054*/ 	.byte	0x00, 0xf5, 0x21, 0x00


	//----- nvinfo : EIATTR_KPARAM_INFO
	.align		4
.L_17:
        /*0058*/ 	.byte	0x04, 0x17
        /*005a*/ 	.short	(.L_19 - .L_18)
.L_18:
        /*005c*/ 	.word	0x00000000
        /*0060*/ 	.short	0x0001
        /*0062*/ 	.short	0x0008
        /*0064*/ 	.byte	0x00, 0xf5, 0x21, 0x00


	//----- nvinfo : EIATTR_KPARAM_INFO
	.align		4
.L_19:
        /*0068*/ 	.byte	0x04, 0x17
        /*006a*/ 	.short	(.L_21 - .L_20)
.L_20:
        /*006c*/ 	.word	0x00000000
        /*0070*/ 	.short	0x0000
        /*0072*/ 	.short	0x0000
        /*0074*/ 	.byte	0x00, 0xf5, 0x21, 0x00


	//----- nvinfo : EIATTR_SPARSE_MMA_MASK
	.align		4
.L_21:
        /*0078*/ 	.byte	0x03, 0x50
        /*007a*/ 	.short	0x0000


	//----- nvinfo : EIATTR_MAXREG_COUNT
	.align		4
        /*007c*/ 	.byte	0x03, 0x1b
        /*007e*/ 	.short	0x00ff


	//----- nvinfo : EIATTR_NUM_BARRIERS
	.align		4
        /*0080*/ 	.byte	0x02, 0x4c
        /*0082*/ 	.byte	0x01
	.zero		1


	//----- nvinfo : EIATTR_MERCURY_ISA_VERSION
	.align		4
        /*0084*/ 	.byte	0x03, 0x5f
        /*0086*/ 	.short	0x0101


	//----- nvinfo : EIATTR_VRC_CTA_INIT_COUNT
	.align		4
        /*0088*/ 	.byte	0x02, 0x4a
	.zero		1
	.zero		1


	//----- nvinfo : EIATTR_EXIT_INSTR_OFFSETS
	.align		4
        /*008c*/ 	.byte	0x04, 0x1c
        /*008e*/ 	.short	(.L_23 - .L_22)


	//   ....[0]....
.L_22:
        /*0090*/ 	.word	0x00000040


	//   ....[1]....
        /*0094*/ 	.word	0x00000660


	//   ....[2]....
        /*0098*/ 	.word	0x000006d0


	//----- nvinfo : EIATTR_CBANK_PARAM_SIZE
	.align		4
.L_23:
        /*009c*/ 	.byte	0x03, 0x19
        /*009e*/ 	.short	0x0028


	//----- nvinfo : EIATTR_PARAM_CBANK
	.align		4
        /*00a0*/ 	.byte	0x04, 0x0a
        /*00a2*/ 	.short	(.L_25 - .L_24)
	.align		4
.L_24:
        /*00a4*/ 	.word	index@(.nv.constant0._Z23batched_gemm_fp16_tiledPK6__halfS1_PS_iiii)
        /*00a8*/ 	.short	0x0380
        /*00aa*/ 	.short	0x0028


	//----- nvinfo : EIATTR_SW_WAR
	.align		4
.L_25:
        /*00ac*/ 	.byte	0x04, 0x36
        /*00ae*/ 	.short	(.L_27 - .L_26)
.L_26:
        /*00b0*/ 	.word	0x00000008
.L_27:


//--------------------- .nv.callgraph             --------------------------
	.section	.nv.callgraph,"",@"SHT_CUDA_CALLGRAPH"
	.align	4
	.sectionentsize	8
	.align		4
        /*0000*/ 	.word	0x00000000
	.align		4
        /*0004*/ 	.word	0xffffffff
	.align		4
        /*0008*/ 	.word	0x00000000
	.align		4
        /*000c*/ 	.word	0xfffffffe
	.align		4
        /*0010*/ 	.word	0x00000000
	.align		4
        /*0014*/ 	.word	0xfffffffd
	.align		4
        /*0018*/ 	.word	0x00000000
	.align		4
        /*001c*/ 	.word	0xfffffffc


//--------------------- .text._Z23batched_gemm_fp16_tiledPK6__halfS1_PS_iiii --------------------------
	.section	.text._Z23batched_gemm_fp16_tiledPK6__halfS1_PS_iiii,"ax",@progbits
	.align	128
        .global         _Z23batched_gemm_fp16_tiledPK6__halfS1_PS_iiii
        .type           _Z23batched_gemm_fp16_tiledPK6__halfS1_PS_iiii,@function
        .size           _Z23batched_gemm_fp16_tiledPK6__halfS1_PS_iiii,(.L_x_3 - _Z23batched_gemm_fp16_tiledPK6__halfS1_PS_iiii)
        .other          _Z23batched_gemm_fp16_tiledPK6__halfS1_PS_iiii,@"STO_CUDA_ENTRY STV_DEFAULT"
_Z23batched_gemm_fp16_tiledPK6__halfS1_PS_iiii:
.text._Z23batched_gemm_fp16_tiledPK6__halfS1_PS_iiii:
[----:B------:R-:W-:Y:S08]  /*0000*/  LDC R1, c[0x0][0x37c] ;  /* 0x0000df00ff017b82 */ /* 0x000ff00000000800 */
[----:B------:R-:W0:Y:S08]  /*0010*/  S2UR UR7, SR_CTAID.Z ;  /* 0x00000000000779c3 */ /* 0x000e300000002700 */
[----:B------:R-:W0:Y:S02]  /*0020*/  LDC R0, c[0x0][0x398] ;  /* 0x0000e600ff007b82 */ /* 0x000e240000000800 */
[----:B0-----:R-:W-:-:S13]  /*0030*/  ISETP.LE.AND P0, PT, R0, UR7, PT ;  /* 0x0000000700007c0c */ /* 0x001fda000bf03270 */
[----:B------:R-:W-:Y:S05]  /*0040*/  @P0 EXIT ;  /* 0x000000000000094d */ /* 0x000fea0003800000 */
[----:B------:R-:W0:Y:S01]  /*0050*/  LDC R15, c[0x0][0x3a0] ;  /* 0x0000e800ff0f7b82 */ /* 0x000e220000000800 */
[----:B------:R-:W1:Y:S01]  /*0060*/  S2R R12, SR_CTAID.Y ;  /* 0x00000000000c7919 */ /* 0x000e620000002600 */
[----:B------:R-:W2:Y:S01]  /*0070*/  LDCU.64 UR8, c[0x0][0x358] ;  /* 0x00006b00ff0877ac */ /* 0x000ea20008000a00 */
[----:B------:R-:W-:Y:S01]  /*0080*/  HFMA2 R23, -RZ, RZ, 0, 0 ;  /* 0x00000000ff177431 */ /* 0x000fe200000001ff */
[----:B------:R-:W1:Y:S01]  /*0090*/  S2R R0, SR_TID.Y ;  /* 0x0000000000007919 */ /* 0x000e620000002200 */
[----:B------:R-:W3:Y:S01]  /*00a0*/  S2R R5, SR_CTAID.X ;  /* 0x0000000000057919 */ /* 0x000ee20000002500 */
[----:B------:R-:W3:Y:S01]  /*00b0*/  S2R R21, SR_TID.X ;  /* 0x0000000000157919 */ /* 0x000ee20000002100 */
[----:B0-----:R-:W-:Y:S02]  /*00c0*/  ISETP.GE.AND P0, PT, R15, 0x1, PT ;  /* 0x000000010f00780c */ /* 0x001fe40003f06270 */
[----:B-1----:R-:W-:Y:S02]  /*00d0*/  LEA R12, R12, R0, 0x4 ;  /* 0x000000000c0c7211 */ /* 0x002fe400078e20ff */
[----:B---3--:R-:W-:-:S09]  /*00e0*/  LEA R13, R5, R21, 0x4 ;  /* 0x00000015050d7211 */ /* 0x008fd200078e20ff */
[----:B--2---:R-:W-:Y:S05]  /*00f0*/  @!P0 BRA `(.L_x_0) ;  /* 0x0000000400488947 */ /* 0x004fea0003800000 */
[----:B------:R-:W0:Y:S01]  /*0100*/  S2UR UR6, SR_CgaCtaId ;  /* 0x00000000000679c3 */ /* 0x000e220000008800 */
[----:B------:R-:W1:Y:S01]  /*0110*/  LDCU UR10, c[0x0][0x3a4] ;  /* 0x00007480ff0a77ac */ /* 0x000e620008000800 */
[----:B------:R-:W-:Y:S01]  /*0120*/  IMAD R4, R15, UR7, R0 ;  /* 0x000000070f047c24 */ /* 0x000fe2000f8e0200 */
[----:B------:R-:W-:Y:S01]  /*0130*/  MOV R23, RZ ;  /* 0x000000ff00177202 */ /* 0x000fe20000000f00 */
[----:B------:R-:W-:Y:S01]  /*0140*/  UMOV UR4, 0x400 ;  /* 0x0000040000047882 */ /* 0x000fe20000000000 */
[----:B------:R-:W2:Y:S03]  /*0150*/  LDCU UR12, c[0x0][0x39c] ;  /* 0x00007380ff0c77ac */ /* 0x000ea60008000800 */
[----:B------:R-:W3:Y:S01]  /*0160*/  LDC R7, c[0x0][0x39c] ;  /* 0x0000e700ff077b82 */ /* 0x000ee20000000800 */
[----:B------:R-:W-:Y:S01]  /*0170*/  UIADD3 UR5, UPT, UPT, UR4, 0x400, URZ ;  /* 0x0000040004057890 */ /* 0x000fe2000fffe0ff */
[----:B------:R-:W4:Y:S06]  /*0180*/  LDCU UR11, c[0x0][0x3a0] ;  /* 0x00007400ff0b77ac */ /* 0x000f2c0008000800 */
[----:B------:R-:W2:Y:S01]  /*0190*/  LDC R16, c[0x0][0x3a4] ;  /* 0x0000e900ff107b82 */ /* 0x000ea20000000800 */
[----:B-1----:R-:W-:-:S07]  /*01a0*/  IMAD R14, R4, UR10, R21 ;  /* 0x0000000a040e7c24 */ /* 0x002fce000f8e0215 */
[----:B------:R-:W1:Y:S01]  /*01b0*/  LDC.64 R2, c[0x0][0x380] ;  /* 0x0000e000ff027b82 */ /* 0x000e620000000a00 */
[----:B0-----:R-:W-:Y:S01]  /*01c0*/  ULEA UR4, UR6, UR4, 0x18 ;  /* 0x0000000406047291 */ /* 0x001fe2000f8ec0ff */
[----:B------:R-:W-:Y:S01]  /*01d0*/  LEA R14, R5, R14, 0x4 ;  /* 0x0000000e050e7211 */ /* 0x000fe200078e20ff */
[----:B------:R-:W-:-:S04]  /*01e0*/  ULEA UR5, UR6, UR5, 0x18 ;  /* 0x0000000506057291 */ /* 0x000fc8000f8ec0ff */
[----:B------:R-:W-:Y:S01]  /*01f0*/  LEA R18, R0, UR4, 0x6 ;  /* 0x0000000400127c11 */ /* 0x000fe2000f8e30ff */
[----:B---3--:R-:W-:Y:S01]  /*0200*/  IMAD R4, R7, UR7, R12 ;  /* 0x0000000707047c24 */ /* 0x008fe2000f8e020c */
[C---:B------:R-:W-:Y:S01]  /*0210*/  LEA R19, R21.reuse, UR5, 0x2 ;  /* 0x0000000515137c11 */ /* 0x040fe2000f8e10ff */
[----:B------:R-:W-:Y:S01]  /*0220*/  UMOV UR4, URZ ;  /* 0x000000ff00047c82 */ /* 0x000fe20008000000 */
[----:B------:R-:W-:Y:S01]  /*0230*/  LEA R20, R21, R18, 0x2 ;  /* 0x0000001215147211 */ /* 0x000fe200078e10ff */
[----:B------:R-:W-:Y:S01]  /*0240*/  IMAD R15, R4, R15, R21 ;  /* 0x0000000f040f7224 */ /* 0x000fe200078e0215 */
[----:B----4-:R-:W-:-:S07]  /*0250*/  LEA R17, R0, R19, 0x6 ;  /* 0x0000001300117211 */ /* 0x010fce00078e30ff */
.L_x_1:
[----:B------:R-:W-:Y:S01]  /*0260*/  ISETP.GE.AND P0, PT, R0, UR11, PT ;  /* 0x0000000b00007c0c */ /* 0x000fe2000bf06270 */
[----:B-1----:R-:W-:Y:S01]  /*0270*/  IMAD.WIDE R4, R15, 0x2, R2 ;  /* 0x000000020f047825 */ /* 0x002fe200078e0202 */
[----:B------:R-:W-:Y:S02]  /*0280*/  ISETP.GE.AND P1, PT, R21, UR11, PT ;  /* 0x0000000b15007c0c */ /* 0x000fe4000bf26270 */
[----:B--2---:R-:W-:Y:S02]  /*0290*/  ISETP.GE.OR P0, PT, R13, R16, P0 ;  /* 0x000000100d00720c */ /* 0x004fe40000706670 */
[----:B------:R-:W-:-:S11]  /*02a0*/  ISETP.GE.OR P1, PT, R12, UR12, P1 ;  /* 0x0000000c0c007c0c */ /* 0x000fd60008f26670 */
[----:B------:R-:W0:Y:S02]  /*02b0*/  @!P0 LDC.64 R6, c[0x0][0x388] ;  /* 0x0000e200ff068b82 */ /* 0x000e240000000a00 */
[----:B------:R-:W2:Y:S01]  /*02c0*/  @!P1 LDG.E.U16.CONSTANT R4, desc[UR8][R4.64] ;  /* 0x0000000804049981 */ /* 0x000ea2000c1e9500 */
[----:B0-----:R-:W-:-:S06]  /*02d0*/  @!P0 IMAD.WIDE R6, R14, 0x2, R6 ;  /* 0x000000020e068825 */ /* 0x001fcc00078e0206 */
[----:B------:R-:W3:Y:S01]  /*02e0*/  @!P0 LDG.E.U16.CONSTANT R6, desc[UR8][R6.64] ;  /* 0x0000000806068981 */ /* 0x000ee2000c1e9500 */
[----:B------:R-:W-:Y:S01]  /*02f0*/  HFMA2 R22, -RZ, RZ, 0, 0 ;  /* 0x00000000ff167431 */ /* 0x000fe200000001ff */
[----:B------:R-:W-:Y:S01]  /*0300*/  MOV R27, RZ ;  /* 0x000000ff001b7202 */ /* 0x000fe20000000f00 */
[----:B------:R-:W-:-:S04]  /*0310*/  UIADD3 UR4, UPT, UPT, UR4, 0x10, URZ ;  /* 0x0000001004047890 */ /* 0x000fc8000fffe0ff */
[----:B------:R-:W-:Y:S01]  /*0320*/  UISETP.GE.AND UP0, UPT, UR4, UR11, UPT ;  /* 0x0000000b0400728c */ /* 0x000fe2000bf06270 */
[----:B------:R-:W-:Y:S02]  /*0330*/  IADD3 R0, PT, PT, R0, 0x10, RZ ;  /* 0x0000001000007810 */ /* 0x000fe40007ffe0ff */
[----:B------:R-:W-:Y:S02]  /*0340*/  IADD3 R15, PT, PT, R15, 0x10, RZ ;  /* 0x000000100f0f7810 */ /* 0x000fe40007ffe0ff */
[----:B------:R-:W-:Y:S02]  /*0350*/  IADD3 R21, PT, PT, R21, 0x10, RZ ;  /* 0x0000001015157810 */ /* 0x000fe40007ffe0ff */
[----:B------:R-:W-:Y:S01]  /*0360*/  LEA R14, R16, R14, 0x4 ;  /* 0x0000000e100e7211 */ /* 0x000fe200078e20ff */
[----:B--2---:R-:W-:-:S05]  /*0370*/  @!P1 HADD2.F32 R27, -RZ, R4.H0_H0 ;  /* 0x20000004ff1b9230 */ /* 0x004fca0000004100 */
[----:B------:R-:W-:Y:S01]  /*0380*/  STS [R20], R27 ;  /* 0x0000001b14007388 */ /* 0x000fe20000000800 */
[----:B---3--:R-:W-:-:S05]  /*0390*/  @!P0 HADD2.F32 R22, -RZ, R6.H0_H0 ;  /* 0x20000006ff168230 */ /* 0x008fca0000004100 */
[----:B------:R-:W-:Y:S01]  /*03a0*/  STS [R17], R22 ;  /* 0x0000001611007388 */ /* 0x000fe20000000800 */
[----:B------:R-:W-:Y:S06]  /*03b0*/  BAR.SYNC.DEFER_BLOCKING 0x0 ;  /* 0x0000000000007b1d */ /* 0x000fec0000010000 */
[----:B------:R-:W-:Y:S04]  /*03c0*/  LDS R26, [R19] ;  /* 0x00000000131a7984 */ /* 0x000fe80000000800 */
[----:B------:R-:W0:Y:S04]  /*03d0*/  LDS.128 R8, [R18] ;  /* 0x0000000012087984 */ /* 0x000e280000000c00 */
[----:B------:R-:W1:Y:S04]  /*03e0*/  LDS R29, [R19+0x40] ;  /* 0x00004000131d7984 */ /* 0x000e680000000800 */
[----:B------:R-:W2:Y:S04]  /*03f0*/  LDS R25, [R19+0x80] ;  /* 0x0000800013197984 */ /* 0x000ea80000000800 */
[----:B------:R-:W3:Y:S04]  /*0400*/  LDS R24, [R19+0xc0] ;  /* 0x0000c00013187984 */ /* 0x000ee80000000800 */
[----:B------:R-:W-:Y:S04]  /*0410*/  LDS.128 R4, [R18+0x10] ;  /* 0x0000100012047984 */ /* 0x000fe80000000c00 */
[----:B------:R-:W-:Y:S04]  /*0420*/  LDS R22, [R19+0x140] ;  /* 0x0001400013167984 */ /* 0x000fe80000000800 */
[----:B------:R-:W-:Y:S01]  /*0430*/  LDS R27, [R19+0x200] ;  /* 0x00020000131b7984 */ /* 0x000fe20000000800 */
[----:B0-----:R-:W-:-:S03]  /*0440*/  FFMA R8, R8, R26, R23 ;  /* 0x0000001a08087223 */ /* 0x001fc60000000017 */
[----:B------:R-:W0:Y:S01]  /*0450*/  LDS R23, [R19+0x100] ;  /* 0x0001000013177984 */ /* 0x000e220000000800 */
[----:B-1----:R-:W-:-:S03]  /*0460*/  FFMA R8, R29, R9, R8 ;  /* 0x000000091d087223 */ /* 0x002fc60000000008 */
[----:B------:R-:W-:Y:S01]  /*0470*/  LDS R26, [R19+0x1c0] ;  /* 0x0001c000131a7984 */ /* 0x000fe20000000800 */
[----:B--2---:R-:W-:-:S03]  /*0480*/  FFMA R9, R25, R10, R8 ;  /* 0x0000000a19097223 */ /* 0x004fc60000000008 */
[----:B------:R-:W1:Y:S01]  /*0490*/  LDS R25, [R19+0x180] ;  /* 0x0001800013197984 */ /* 0x000e620000000800 */
[----:B---3--:R-:W-:-:S03]  /*04a0*/  FFMA R9, R24, R11, R9 ;  /* 0x0000000b18097223 */ /* 0x008fc60000000009 */
[----:B------:R-:W-:Y:S01]  /*04b0*/  LDS R24, [R19+0x240] ;  /* 0x0002400013187984 */ /* 0x000fe20000000800 */
[----:B0-----:R-:W-:-:S03]  /*04c0*/  FFMA R23, R4, R23, R9 ;  /* 0x0000001704177223 */ /* 0x001fc60000000009 */
[----:B------:R-:W0:Y:S01]  /*04d0*/  LDS.128 R8, [R18+0x20] ;  /* 0x0000200012087984 */ /* 0x000e220000000c00 */
[----:B------:R-:W-:-:S03]  /*04e0*/  FFMA R22, R22, R5, R23 ;  /* 0x0000000516167223 */ /* 0x000fc60000000017 */
[----:B------:R-:W2:Y:S01]  /*04f0*/  LDS R23, [R19+0x280] ;  /* 0x0002800013177984 */ /* 0x000ea20000000800 */
[----:B-1----:R-:W-:-:S03]  /*0500*/  FFMA R25, R25, R6, R22 ;  /* 0x0000000619197223 */ /* 0x002fc60000000016 */
[----:B------:R-:W1:Y:S01]  /*0510*/  LDS R22, [R19+0x2c0] ;  /* 0x0002c00013167984 */ /* 0x000e620000000800 */
[----:B------:R-:W-:-:S03]  /*0520*/  FFMA R7, R26, R7, R25 ;  /* 0x000000071a077223 */ /* 0x000fc60000000019 */
[----:B------:R-:W-:Y:S01]  /*0530*/  LDS R25, [R19+0x300] ;  /* 0x0003000013197984 */ /* 0x000fe20000000800 */
[----:B0-----:R-:W-:-:S03]  /*0540*/  FFMA R27, R8, R27, R7 ;  /* 0x0000001b081b7223 */ /* 0x001fc60000000007 */
[----:B------:R-:W0:Y:S01]  /*0550*/  LDS.128 R4, [R18+0x30] ;  /* 0x0000300012047984 */ /* 0x000e220000000c00 */
[----:B------:R-:W-:-:S03]  /*0560*/  FFMA R24, R24, R9, R27 ;  /* 0x0000000918187223 */ /* 0x000fc6000000001b */
[----:B------:R-:W3:Y:S04]  /*0570*/  LDS R27, [R19+0x340] ;  /* 0x00034000131b7984 */ /* 0x000ee80000000800 */
[----:B------:R-:W4:Y:S04]  /*0580*/  LDS R9, [R19+0x380] ;  /* 0x0003800013097984 */ /* 0x000f280000000800 */
[----:B------:R-:W5:Y:S01]  /*0590*/  LDS R8, [R19+0x3c0] ;  /* 0x0003c00013087984 */ /* 0x000f620000000800 */
[----:B--2---:R-:W-:-:S04]  /*05a0*/  FFMA R23, R23, R10, R24 ;  /* 0x0000000a17177223 */ /* 0x004fc80000000018 */
[----:B-1----:R-:W-:-:S04]  /*05b0*/  FFMA R11, R22, R11, R23 ;  /* 0x0000000b160b7223 */ /* 0x002fc80000000017 */
[----:B0-----:R-:W-:-:S04]  /*05c0*/  FFMA R4, R4, R25, R11 ;  /* 0x0000001904047223 */ /* 0x001fc8000000000b */
[----:B---3--:R-:W-:-:S04]  /*05d0*/  FFMA R4, R27, R5, R4 ;  /* 0x000000051b047223 */ /* 0x008fc80000000004 */
[----:B----4-:R-:W-:-:S04]  /*05e0*/  FFMA R9, R9, R6, R4 ;  /* 0x0000000609097223 */ /* 0x010fc80000000004 */
[----:B-----5:R-:W-:Y:S01]  /*05f0*/  FFMA R23, R8, R7, R9 ;  /* 0x0000000708177223 */ /* 0x020fe20000000009 */
[----:B------:R-:W-:Y:S06]  /*0600*/  BAR.SYNC.DEFER_BLOCKING 0x0 ;  /* 0x0000000000007b1d */ /* 0x000fec0000010000 */
[----:B------:R-:W-:Y:S05]  /*0610*/  BRA.U !UP0, `(.L_x_1) ;  /* 0xfffffffd08107547 */ /* 0x000fea000b83ffff */
.L_x_0:
[----:B------:R-:W0:Y:S01]  /*0620*/  LDC R5, c[0x0][0x39c] ;  /* 0x0000e700ff057b82 */ /* 0x000e220000000800 */
[----:B------:R-:W1:Y:S02]  /*0630*/  LDCU UR4, c[0x0][0x3a4] ;  /* 0x00007480ff0477ac */ /* 0x000e640008000800 */
[----:B-1----:R-:W-:-:S04]  /*0640*/  ISETP.GE.AND P0, PT, R13, UR4, PT ;  /* 0x000000040d007c0c */ /* 0x002fc8000bf06270 */
[----:B0-----:R-:W-:-:S13]  /*0650*/  ISETP.GE.OR P0, PT, R12, R5, P0 ;  /* 0x000000050c00720c */ /* 0x001fda0000706670 */
[----:B------:R-:W-:Y:S05]  /*0660*/  @P0 EXIT ;  /* 0x000000000000094d */ /* 0x000fea0003800000 */
[----:B------:R-:W0:Y:S01]  /*0670*/  LDC.64 R2, c[0x0][0x390] ;  /* 0x0000e400ff027b82 */ /* 0x000e220000000a00 */
[----:B------:R-:W-:Y:S01]  /*0680*/  IMAD R12, R5, UR7, R12 ;  /* 0x00000007050c7c24 */ /* 0x000fe2000f8e020c */
[----:B------:R-:W-:-:S03]  /*0690*/  F2FP.F16.F32.PACK_AB R23, RZ, R23 ;  /* 0x00000017ff17723e */ /* 0x000fc600000000ff */
[----:B------:R-:W-:-:S04]  /*06a0*/  IMAD R13, R12, UR4, R13 ;  /* 0x000000040c0d7c24 */ /* 0x000fc8000f8e020d */
[----:B0-----:R-:W-:-:S05]  /*06b0*/  IMAD.WIDE R2, R13, 0x2, R2 ;  /* 0x000000020d027825 */ /* 0x001fca00078e0202 */
[----:B------:R-:W-:Y:S01]  /*06c0*/  STG.E.U16 desc[UR8][R2.64], R23 ;  /* 0x0000001702007986 */ /* 0x000fe2000c101508 */
[----:B------:R-:W-:Y:S05]  /*06d0*/  EXIT ;  /* 0x000000000000794d */ /* 0x000fea0003800000 */
.L_x_2:
[----:B------:R-:W-:-:S00]  /*06e0*/  BRA `(.L_x_2) ;  /* 0xfffffffc00fc7947 */ /* 0x000fc0000383ffff */
[----:B------:R-:W-:-:S00]  /*06f0*/  NOP ;  /* 0x0000000000007918 */ /* 0x000fc00000000000 */
        /* <DEDUP_REMOVED lines=8> */
.L_x_3:


//--------------------- .nv.shared._Z23batched_gemm_fp16_tiledPK6__halfS1_PS_iiii --------------------------
	.section	.nv.shared._Z23batched_gemm_fp16_tiledPK6__halfS1_PS_iiii,"aw",@nobits
	.sectionflags	@""
	.align	4
.nv.shared._Z23batched_gemm_fp16_tiledPK6__halfS1_PS_iiii:
	.zero		3072


//--------------------- .nv.shared.reserved.0     --------------------------
	.section	.nv.shared.reserved.0,"aw",@nobits
	.weak		__nv_reservedSMEM_offset_0_alias
	.size		__nv_reservedSMEM_offset_0_alias, 0, 64
	.other		__nv_reservedSMEM_offset_0_alias,@"STO_CUDA_RESERVED_SHARED STV_DEFAULT"
__nv_reservedSMEM_offset_0_alias:
	.zero		0
	.zero		64


//--------------------- .nv.constant0._Z23batched_gemm_fp16_tiledPK6__halfS1_PS_iiii --------------------------
	.section	.nv.constant0._Z23batched_gemm_fp16_tiledPK6__halfS1_PS_iiii,"a",@progbits
	.sectionflags	@""
	.align	4
.nv.constant0._Z23batched_gemm_fp16_tiledPK6__halfS1_PS_iiii:
	.zero		936


//--------------------- SYMBOLS --------------------------

	.type		.nv.reservedSmem.offset0,@object
	.size		.nv.reservedSmem.offset0,0x4
	.type		.nv.reservedSmem.cap,@object
	.size		.nv.reservedSmem.cap,0x4
